//
// Generated by NVIDIA NVVM Compiler
//
// Compiler Build ID: CL-36424714
// Cuda compilation tools, release 13.0, V13.0.88
// Based on NVVM 20.0.0
//

.version 9.0
.target sm_100
.address_size 64

	// .globl	_Z10copyKernelPKiPii

.visible .entry _Z10copyKernelPKiPii(
	.param .u64 .ptr .align 1 _Z10copyKernelPKiPii_param_0,
	.param .u64 .ptr .align 1 _Z10copyKernelPKiPii_param_1,
	.param .u32 _Z10copyKernelPKiPii_param_2
)
{
	.reg .pred 	%p<2>;
	.reg .b32 	%r<7>;
	.reg .b64 	%rd<8>;

	ld.param.u64 	%rd1, [_Z10copyKernelPKiPii_param_0];
	ld.param.u64 	%rd2, [_Z10copyKernelPKiPii_param_1];
	ld.param.u32 	%r2, [_Z10copyKernelPKiPii_param_2];
	mov.u32 	%r3, %ctaid.x;
	mov.u32 	%r4, %ntid.x;
	mov.u32 	%r5, %tid.x;
	mad.lo.s32 	%r1, %r3, %r4, %r5;
	setp.ge.s32 	%p1, %r1, %r2;
	@%p1 bra 	$L__BB0_2;
	cvta.to.global.u64 	%rd3, %rd1;
	cvta.to.global.u64 	%rd4, %rd2;
	mul.wide.s32 	%rd5, %r1, 4;
	add.s64 	%rd6, %rd3, %rd5;
	ld.global.u32 	%r6, [%rd6];
	add.s64 	%rd7, %rd4, %rd5;
	st.global.u32 	[%rd7], %r6;
$L__BB0_2:
	ret;

}
	// .globl	_Z10dumpKernelPKiPii
.visible .entry _Z10dumpKernelPKiPii(
	.param .u64 .ptr .align 1 _Z10dumpKernelPKiPii_param_0,
	.param .u64 .ptr .align 1 _Z10dumpKernelPKiPii_param_1,
	.param .u32 _Z10dumpKernelPKiPii_param_2
)
{
	.reg .pred 	%p<2>;
	.reg .b32 	%r<7>;
	.reg .b64 	%rd<8>;

	ld.param.u64 	%rd1, [_Z10dumpKernelPKiPii_param_0];
	ld.param.u64 	%rd2, [_Z10dumpKernelPKiPii_param_1];
	ld.param.u32 	%r2, [_Z10dumpKernelPKiPii_param_2];
	mov.u32 	%r3, %ctaid.x;
	mov.u32 	%r4, %ntid.x;
	mov.u32 	%r5, %tid.x;
	mad.lo.s32 	%r1, %r3, %r4, %r5;
	setp.ge.s32 	%p1, %r1, %r2;
	@%p1 bra 	$L__BB1_2;
	cvta.to.global.u64 	%rd3, %rd1;
	cvta.to.global.u64 	%rd4, %rd2;
	mul.wide.s32 	%rd5, %r1, 4;
	add.s64 	%rd6, %rd3, %rd5;
	ld.global.u32 	%r6, [%rd6];
	add.s64 	%rd7, %rd4, %rd5;
	st.global.u32 	[%rd7], %r6;
$L__BB1_2:
	ret;

}


// ===== COMPILED SASS (sm_100) =====

	.target	sm_100

	.elftype	@"ET_EXEC"


//--------------------- .note.nv.tkinfo           --------------------------
	.section	.note.nv.tkinfo,"",@"SHT_NOTE"
	.sectionflags	@"SHF_NOTE_NV_TKINFO"
	.tkinfo
        /*0018*/ 	.word	0x00000002
        /*0030*/ 	.string	""
        /*0030*/ 	.string	"ptxas"
        /*0030*/ 	.string	"Cuda compilation tools, release 13.0, V13.0.88"
        /*0030*/ 	.string	"Build cuda_13.0.r13.0/compiler.36424714_0"
        /*0030*/ 	.string	"-arch sm_100 -m 64 "



//--------------------- .note.nv.cuinfo           --------------------------
	.section	.note.nv.cuinfo,"",@"SHT_NOTE"
	.sectionflags	@"SHF_NOTE_NV_CUINFO"
        /*0018*/ 	.short	0x0002
        /*001a*/ 	.short	0x0064
        /*001c*/ 	.short	0x0082
	.zero		2


//--------------------- .nv.info                  --------------------------
	.section	.nv.info,"",@"SHT_CUDA_INFO"
	.align	4


	//----- nvinfo : EIATTR_REGCOUNT
	.align		4
        /*0000*/ 	.byte	0x04, 0x2f
        /*0002*/ 	.short	(.L_1 - .L_0)
	.align		4
.L_0:
        /*0004*/ 	.word	index@(_Z10copyKernelPKiPii)
        /*0008*/ 	.word	0x0000000a


	//----- nvinfo : EIATTR_FRAME_SIZE
	.align		4
.L_1:
        /*000c*/ 	.byte	0x04, 0x11
        /*000e*/ 	.short	(.L_3 - .L_2)
	.align		4
.L_2:
        /*0010*/ 	.word	index@(_Z10copyKernelPKiPii)
        /*0014*/ 	.word	0x00000000


	//----- nvinfo : EIATTR_REGCOUNT
	.align		4
.L_3:
        /*0018*/ 	.byte	0x04, 0x2f
        /*001a*/ 	.short	(.L_5 - .L_4)
	.align		4
.L_4:
        /*001c*/ 	.word	index@(_Z10dumpKernelPKiPii)
        /*0020*/ 	.word	0x0000000a


	//----- nvinfo : EIATTR_FRAME_SIZE
	.align		4
.L_5:
        /*0024*/ 	.byte	0x04, 0x11
        /*0026*/ 	.short	(.L_7 - .L_6)
	.align		4
.L_6:
        /*0028*/ 	.word	index@(_Z10dumpKernelPKiPii)
        /*002c*/ 	.word	0x00000000


	//----- nvinfo : EIATTR_MIN_STACK_SIZE
	.align		4
.L_7:
        /*0030*/ 	.byte	0x04, 0x12
        /*0032*/ 	.short	(.L_9 - .L_8)
	.align		4
.L_8:
        /*0034*/ 	.word	index@(_Z10dumpKernelPKiPii)
        /*0038*/ 	.word	0x00000000


	//----- nvinfo : EIATTR_MIN_STACK_SIZE
	.align		4
.L_9:
        /*003c*/ 	.byte	0x04, 0x12
        /*003e*/ 	.short	(.L_11 - .L_10)
	.align		4
.L_10:
        /*0040*/ 	.word	index@(_Z10copyKernelPKiPii)
        /*0044*/ 	.word	0x00000000
.L_11:


//--------------------- .nv.compat                --------------------------
	.section	.nv.compat,"",@"SHT_CUDA_COMPAT_INFO"
	.align	4
        /*0000*/ 	.byte	0x02, 0x09, 0x00, 0x00, 0x02, 0x02, 0x01, 0x00, 0x02, 0x05, 0x05, 0x00, 0x03, 0x07, 0x01, 0x01
        /*0010*/ 	.byte	0x02, 0x03, 0x00, 0x00, 0x02, 0x06, 0x01, 0x00, 0x04, 0x0b, 0x08, 0x00, 0x09, 0x00, 0x00, 0x00
        /*0020*/ 	.byte	0x00, 0x00, 0x00, 0x00


//--------------------- .nv.info._Z10dumpKernelPKiPii --------------------------
	.section	.nv.info._Z10dumpKernelPKiPii,"",@"SHT_CUDA_INFO"
	.sectionflags	@""
	.align	4


	//----- nvinfo : EIATTR_CUDA_API_VERSION
	.align		4
        /*0000*/ 	.byte	0x04, 0x37
        /*0002*/ 	.short	(.L_13 - .L_12)
.L_12:
        /*0004*/ 	.word	0x00000082


	//----- nvinfo : EIATTR_KPARAM_INFO
	.align		4
.L_13:
        /*0008*/ 	.byte	0x04, 0x17
        /*000a*/ 	.short	(.L_15 - .L_14)
.L_14:
        /*000c*/ 	.word	0x00000000
        /*0010*/ 	.short	0x0002
        /*0012*/ 	.short	0x0010
        /*0014*/ 	.byte	0x00, 0xf0, 0x11, 0x00


	//----- nvinfo : EIATTR_KPARAM_INFO
	.align		4
.L_15:
        /*0018*/ 	.byte	0x04, 0x17
        /*001a*/ 	.short	(.L_17 - .L_16)
.L_16:
        /*001c*/ 	.word	0x00000000
        /*0020*/ 	.short	0x0001
        /*0022*/ 	.short	0x0008
        /*0024*/ 	.byte	0x00, 0xf5, 0x21, 0x00


	//----- nvinfo : EIATTR_KPARAM_INFO
	.align		4
.L_17:
        /*0028*/ 	.byte	0x04, 0x17
        /*002a*/ 	.short	(.L_19 - .L_18)
.L_18:
        /*002c*/ 	.word	0x00000000
        /*0030*/ 	.short	0x0000
        /*0032*/ 	.short	0x0000
        /*0034*/ 	.byte	0x00, 0xf5, 0x21, 0x00


	//----- nvinfo : EIATTR_SPARSE_MMA_MASK
	.align		4
.L_19:
        /*0038*/ 	.byte	0x03, 0x50
        /*003a*/ 	.short	0x0000


	//----- nvinfo : EIATTR_MAXREG_COUNT
	.align		4
        /*003c*/ 	.byte	0x03, 0x1b
        /*003e*/ 	.short	0x00ff


	//----- nvinfo : EIATTR_MERCURY_ISA_VERSION
	.align		4
        /*0040*/ 	.byte	0x03, 0x5f
        /*0042*/ 	.short	0x0101


	//----- nvinfo : EIATTR_VRC_CTA_INIT_COUNT
	.align		4
        /*0044*/ 	.byte	0x02, 0x4a
	.zero		1
	.zero		1


	//----- nvinfo : EIATTR_EXIT_INSTR_OFFSETS
	.align		4
        /*0048*/ 	.byte	0x04, 0x1c
        /*004a*/ 	.short	(.L_21 - .L_20)


	//   ....[0]....
.L_20:
        /*004c*/ 	.word	0x00000070


	//   ....[1]....
        /*0050*/ 	.word	0x000000f0


	//----- nvinfo : EIATTR_CBANK_PARAM_SIZE
	.align		4
.L_21:
        /*0054*/ 	.byte	0x03, 0x19
        /*0056*/ 	.short	0x0014


	//----- nvinfo : EIATTR_PARAM_CBANK
	.align		4
        /*0058*/ 	.byte	0x04, 0x0a
        /*005a*/ 	.short	(.L_23 - .L_22)
	.align		4
.L_22:
        /*005c*/ 	.word	index@(.nv.constant0._Z10dumpKernelPKiPii)
        /*0060*/ 	.short	0x0380
        /*0062*/ 	.short	0x0014


	//----- nvinfo : EIATTR_SW_WAR
	.align		4
.L_23:
        /*0064*/ 	.byte	0x04, 0x36
        /*0066*/ 	.short	(.L_25 - .L_24)
.L_24:
        /*0068*/ 	.word	0x00000008
.L_25:


//--------------------- .nv.info._Z10copyKernelPKiPii --------------------------
	.section	.nv.info._Z10copyKernelPKiPii,"",@"SHT_CUDA_INFO"
	.sectionflags	@""
	.align	4


	//----- nvinfo : EIATTR_CUDA_API_VERSION
	.align		4
        /*0000*/ 	.byte	0x04, 0x37
        /*0002*/ 	.short	(.L_27 - .L_26)
.L_26:
        /*0004*/ 	.word	0x00000082


	//----- nvinfo : EIATTR_KPARAM_INFO
	.align		4
.L_27:
        /*0008*/ 	.byte	0x04, 0x17
        /*000a*/ 	.short	(.L_29 - .L_28)
.L_28:
        /*000c*/ 	.word	0x00000000
        /*0010*/ 	.short	0x0002
        /*0012*/ 	.short	0x0010
        /*0014*/ 	.byte	0x00, 0xf0, 0x11, 0x00


	//----- nvinfo : EIATTR_KPARAM_INFO
	.align		4
.L_29:
        /*0018*/ 	.byte	0x04, 0x17
        /*001a*/ 	.short	(.L_31 - .L_30)
.L_30:
        /*001c*/ 	.word	0x00000000
        /*0020*/ 	.short	0x0001
        /*0022*/ 	.short	0x0008
        /*0024*/ 	.byte	0x00, 0xf5, 0x21, 0x00


	//----- nvinfo : EIATTR_KPARAM_INFO
	.align		4
.L_31:
        /*0028*/ 	.byte	0x04, 0x17
        /*002a*/ 	.short	(.L_33 - .L_32)
.L_32:
        /*002c*/ 	.word	0x00000000
        /*0030*/ 	.short	0x0000
        /*0032*/ 	.short	0x0000
        /*0034*/ 	.byte	0x00, 0xf5, 0x21, 0x00


	//----- nvinfo : EIATTR_SPARSE_MMA_MASK
	.align		4
.L_33:
        /*0038*/ 	.byte	0x03, 0x50
        /*003a*/ 	.short	0x0000


	//----- nvinfo : EIATTR_MAXREG_COUNT
	.align		4
        /*003c*/ 	.byte	0x03, 0x1b
        /*003e*/ 	.short	0x00ff


	//----- nvinfo : EIATTR_MERCURY_ISA_VERSION
	.align		4
        /*0040*/ 	.byte	0x03, 0x5f
        /*0042*/ 	.short	0x0101


	//----- nvinfo : EIATTR_VRC_CTA_INIT_COUNT
	.align		4
        /*0044*/ 	.byte	0x02, 0x4a
	.zero		1
	.zero		1


	//----- nvinfo : EIATTR_EXIT_INSTR_OFFSETS
	.align		4
        /*0048*/ 	.byte	0x04, 0x1c
        /*004a*/ 	.short	(.L_35 - .L_34)


	//   ....[0]....
.L_34:
        /*004c*/ 	.word	0x00000070


	//   ....[1]....
        /*0050*/ 	.word	0x000000f0


	//----- nvinfo : EIATTR_CBANK_PARAM_SIZE
	.align		4
.L_35:
        /*0054*/ 	.byte	0x03, 0x19
        /*0056*/ 	.short	0x0014


	//----- nvinfo : EIATTR_PARAM_CBANK
	.align		4
        /*0058*/ 	.byte	0x04, 0x0a
        /*005a*/ 	.short	(.L_37 - .L_36)
	.align		4
.L_36:
        /*005c*/ 	.word	index@(.nv.constant0._Z10copyKernelPKiPii)
        /*0060*/ 	.short	0x0380
        /*0062*/ 	.short	0x0014


	//----- nvinfo : EIATTR_SW_WAR
	.align		4
.L_37:
        /*0064*/ 	.byte	0x04, 0x36
        /*0066*/ 	.short	(.L_39 - .L_38)
.L_38:
        /*0068*/ 	.word	0x00000008
.L_39:


//--------------------- .nv.callgraph             --------------------------
	.section	.nv.callgraph,"",@"SHT_CUDA_CALLGRAPH"
	.align	4
	.sectionentsize	8
	.align		4
        /*0000*/ 	.word	0x00000000
	.align		4
        /*0004*/ 	.word	0xffffffff
	.align		4
        /*0008*/ 	.word	0x00000000
	.align		4
        /*000c*/ 	.word	0xfffffffe
	.align		4
        /*0010*/ 	.word	0x00000000
	.align		4
        /*0014*/ 	.word	0xfffffffd
	.align		4
        /*0018*/ 	.word	0x00000000
	.align		4
        /*001c*/ 	.word	0xfffffffc


//--------------------- .text._Z10dumpKernelPKiPii --------------------------
	.section	.text._Z10dumpKernelPKiPii,"ax",@progbits
	.align	128
        .global         _Z10dumpKernelPKiPii
        .type           _Z10dumpKernelPKiPii,@function
        .size           _Z10dumpKernelPKiPii,(.L_x_2 - _Z10dumpKernelPKiPii)
        .other          _Z10dumpKernelPKiPii,@"STO_CUDA_ENTRY STV_DEFAULT"
_Z10dumpKernelPKiPii:
.text._Z10dumpKernelPKiPii:
[----:B------:R-:W-:Y:S01]  /*0000*/  LDC R1, c[0x0][0x37c] ;  /* 0x0000df00ff017b82 */ /* 0x000fe20000000800 */
[----:B------:R-:W0:Y:S07]  /*0010*/  S2R R0, SR_TID.X ;  /* 0x0000000000007919 */ /* 0x000e2e0000002100 */
[----:B------:R-:W0:Y:S01]  /*0020*/  S2UR UR4, SR_CTAID.X ;  /* 0x00000000000479c3 */ /* 0x000e220000002500 */
[----:B------:R-:W1:Y:S07]  /*0030*/  LDCU UR5, c[0x0][0x390] ;  /* 0x00007200ff0577ac */ /* 0x000e6e0008000800 */
[----:B------:R-:W0:Y:S02]  /*0040*/  LDC R7, c[0x0][0x360] ;  /* 0x0000d800ff077b82 */ /* 0x000e240000000800 */
[----:B0-----:R-:W-:-:S05]  /*0050*/  IMAD R7, R7, UR4, R0 ;  /* 0x0000000407077c24 */ /* 0x001fca000f8e0200 */
[----:B-1----:R-:W-:-:S13]  /*0060*/  ISETP.GE.AND P0, PT, R7, UR5, PT ;  /* 0x0000000507007c0c */ /* 0x002fda000bf06270 */
[----:B------:R-:W-:Y:S05]  /*0070*/  @P0 EXIT ;  /* 0x000000000000094d */ /* 0x000fea0003800000 */
[----:B------:R-:W0:Y:S01]  /*0080*/  LDC.64 R2, c[0x0][0x380] ;  /* 0x0000e000ff027b82 */ /* 0x000e220000000a00 */
[----:B------:R-:W1:Y:S07]  /*0090*/  LDCU.64 UR4, c[0x0][0x358] ;  /* 0x00006b00ff0477ac */ /* 0x000e6e0008000a00 */
[----:B------:R-:W2:Y:S01]  /*00a0*/  LDC.64 R4, c[0x0][0x388] ;  /* 0x0000e200ff047b82 */ /* 0x000ea20000000a00 */
[----:B0-----:R-:W-:-:S06]  /*00b0*/  IMAD.WIDE R2, R7, 0x4, R2 ;  /* 0x0000000407027825 */ /* 0x001fcc00078e0202 */
[----:B-1----:R-:W3:Y:S01]  /*00c0*/  LDG.E R3, desc[UR4][R2.64] ;  /* 0x0000000402037981 */ /* 0x002ee2000c1e1900 */
[----:B--2---:R-:W-:-:S05]  /*00d0*/  IMAD.WIDE R4, R7, 0x4, R4 ;  /* 0x0000000407047825 */ /* 0x004fca00078e0204 */
[----:B---3--:R-:W-:Y:S01]  /*00e0*/  STG.E desc[UR4][R4.64], R3 ;  /* 0x0000000304007986 */ /* 0x008fe2000c101904 */
[----:B------:R-:W-:Y:S05]  /*00f0*/  EXIT ;  /* 0x000000000000794d */ /* 0x000fea0003800000 */
.L_x_0:
[----:B------:R-:W-:-:S00]  /*0100*/  BRA `(.L_x_0) ;  /* 0xfffffffc00fc7947 */ /* 0x000fc0000383ffff */
[----:B------:R-:W-:-:S00]  /*0110*/  NOP ;  /* 0x0000000000007918 */ /* 0x000fc00000000000 */
        /* <DEDUP_REMOVED lines=14> */
.L_x_2:


//--------------------- .text._Z10copyKernelPKiPii --------------------------
	.section	.text._Z10copyKernelPKiPii,"ax",@progbits
	.align	128
        .global         _Z10copyKernelPKiPii
        .type           _Z10copyKernelPKiPii,@function
        .size           _Z10copyKernelPKiPii,(.L_x_3 - _Z10copyKernelPKiPii)
        .other          _Z10copyKernelPKiPii,@"STO_CUDA_ENTRY STV_DEFAULT"
_Z10copyKernelPKiPii:
.text._Z10copyKernelPKiPii:
        /* <DEDUP_REMOVED lines=16> */
.L_x_1:
        /* <DEDUP_REMOVED lines=16> */
.L_x_3:


//--------------------- .nv.shared.reserved.0     --------------------------
	.section	.nv.shared.reserved.0,"aw",@nobits
	.weak		__nv_reservedSMEM_offset_0_alias
	.size		__nv_reservedSMEM_offset_0_alias, 0, 64
	.other		__nv_reservedSMEM_offset_0_alias,@"STO_CUDA_RESERVED_SHARED STV_DEFAULT"
__nv_reservedSMEM_offset_0_alias:
	.zero		0
	.zero		64


//--------------------- .nv.constant0._Z10dumpKernelPKiPii --------------------------
	.section	.nv.constant0._Z10dumpKernelPKiPii,"a",@progbits
	.sectionflags	@""
	.align	4
.nv.constant0._Z10dumpKernelPKiPii:
	.zero		916


//--------------------- .nv.constant0._Z10copyKernelPKiPii --------------------------
	.section	.nv.constant0._Z10copyKernelPKiPii,"a",@progbits
	.sectionflags	@""
	.align	4
.nv.constant0._Z10copyKernelPKiPii:
	.zero		916


//--------------------- SYMBOLS --------------------------

	.type		.nv.reservedSmem.offset0,@object
	.size		.nv.reservedSmem.offset0,0x4
